//
// Generated by NVIDIA NVVM Compiler
//
// Compiler Build ID: CL-36424714
// Cuda compilation tools, release 13.0, V13.0.88
// Based on NVVM 20.0.0
//

.version 9.0
.target sm_100
.address_size 64

	// .globl	_Z15jacobi3D_kernelPdS_i

.visible .entry _Z15jacobi3D_kernelPdS_i(
	.param .u64 .ptr .align 1 _Z15jacobi3D_kernelPdS_i_param_0,
	.param .u64 .ptr .align 1 _Z15jacobi3D_kernelPdS_i_param_1,
	.param .u32 _Z15jacobi3D_kernelPdS_i_param_2
)
{
	.reg .pred 	%p<2>;
	.reg .b32 	%r<27>;
	.reg .b64 	%rd<27>;
	.reg .b64 	%fd<13>;

	ld.param.u64 	%rd1, [_Z15jacobi3D_kernelPdS_i_param_0];
	ld.param.u64 	%rd2, [_Z15jacobi3D_kernelPdS_i_param_1];
	ld.param.u32 	%r5, [_Z15jacobi3D_kernelPdS_i_param_2];
	mov.u32 	%r6, %ctaid.x;
	mov.u32 	%r7, %ntid.x;
	mov.u32 	%r8, %tid.x;
	mad.lo.s32 	%r9, %r6, %r7, %r8;
	add.s32 	%r1, %r9, 1;
	mov.u32 	%r10, %ctaid.y;
	mov.u32 	%r11, %ntid.y;
	mov.u32 	%r12, %tid.y;
	mad.lo.s32 	%r13, %r10, %r11, %r12;
	add.s32 	%r2, %r13, 1;
	mov.u32 	%r15, %ctaid.z;
	mov.u32 	%r16, %ntid.z;
	mov.u32 	%r17, %tid.z;
	mad.lo.s32 	%r18, %r15, %r16, %r17;
	add.s32 	%r19, %r18, 1;
	add.s32 	%r20, %r5, -1;
	max.s32 	%r21, %r1, %r2;
	max.s32 	%r22, %r21, %r19;
	setp.ge.s32 	%p1, %r22, %r20;
	@%p1 bra 	$L__BB0_2;
	cvta.to.global.u64 	%rd3, %rd1;
	cvta.to.global.u64 	%rd4, %rd2;
	mad.lo.s32 	%r23, %r5, %r1, %r2;
	mul.lo.s32 	%r24, %r23, %r5;
	add.s32 	%r25, %r24, %r18;
	mul.wide.s32 	%rd5, %r25, 8;
	add.s64 	%rd6, %rd3, %rd5;
	ld.global.f64 	%fd1, [%rd6];
	cvt.s64.s32 	%rd7, %r24;
	cvt.u64.u32 	%rd8, %r18;
	add.s64 	%rd9, %rd7, %rd8;
	shl.b64 	%rd10, %rd9, 3;
	add.s64 	%rd11, %rd10, %rd3;
	ld.global.f64 	%fd2, [%rd11+16];
	add.f64 	%fd3, %fd1, %fd2;
	cvt.s64.s32 	%rd12, %r5;
	sub.s64 	%rd13, %rd9, %rd12;
	shl.b64 	%rd14, %rd13, 3;
	add.s64 	%rd15, %rd3, %rd14;
	ld.global.f64 	%fd4, [%rd15+8];
	add.f64 	%fd5, %fd3, %fd4;
	add.s64 	%rd16, %rd9, %rd12;
	shl.b64 	%rd17, %rd16, 3;
	add.s64 	%rd18, %rd3, %rd17;
	ld.global.f64 	%fd6, [%rd18+8];
	add.f64 	%fd7, %fd5, %fd6;
	mul.lo.s32 	%r26, %r5, %r5;
	cvt.u64.u32 	%rd19, %r26;
	sub.s64 	%rd20, %rd9, %rd19;
	shl.b64 	%rd21, %rd20, 3;
	add.s64 	%rd22, %rd3, %rd21;
	ld.global.f64 	%fd8, [%rd22+8];
	add.f64 	%fd9, %fd7, %fd8;
	add.s64 	%rd23, %rd9, %rd19;
	shl.b64 	%rd24, %rd23, 3;
	add.s64 	%rd25, %rd3, %rd24;
	ld.global.f64 	%fd10, [%rd25+8];
	add.f64 	%fd11, %fd9, %fd10;
	div.rn.f64 	%fd12, %fd11, 0d4018000000000000;
	add.s64 	%rd26, %rd4, %rd10;
	st.global.f64 	[%rd26+8], %fd12;
$L__BB0_2:
	ret;

}


// ===== COMPILED SASS (sm_100) =====

	.target	sm_100

	.elftype	@"ET_EXEC"


//--------------------- .note.nv.tkinfo           --------------------------
	.section	.note.nv.tkinfo,"",@"SHT_NOTE"
	.sectionflags	@"SHF_NOTE_NV_TKINFO"
	.tkinfo
        /*0018*/ 	.word	0x00000002
        /*0030*/ 	.string	""
        /*0030*/ 	.string	"ptxas"
        /*0030*/ 	.string	"Cuda compilation tools, release 13.0, V13.0.88"
        /*0030*/ 	.string	"Build cuda_13.0.r13.0/compiler.36424714_0"
        /*0030*/ 	.string	"-arch sm_100 -m 64 "



//--------------------- .note.nv.cuinfo           --------------------------
	.section	.note.nv.cuinfo,"",@"SHT_NOTE"
	.sectionflags	@"SHF_NOTE_NV_CUINFO"
        /*0018*/ 	.short	0x0002
        /*001a*/ 	.short	0x0064
        /*001c*/ 	.short	0x0082
	.zero		2


//--------------------- .nv.info                  --------------------------
	.section	.nv.info,"",@"SHT_CUDA_INFO"
	.align	4


	//----- nvinfo : EIATTR_REGCOUNT
	.align		4
        /*0000*/ 	.byte	0x04, 0x2f
        /*0002*/ 	.short	(.L_1 - .L_0)
	.align		4
.L_0:
        /*0004*/ 	.word	index@(_Z15jacobi3D_kernelPdS_i)
        /*0008*/ 	.word	0x00000018


	//----- nvinfo : EIATTR_FRAME_SIZE
	.align		4
.L_1:
        /*000c*/ 	.byte	0x04, 0x11
        /*000e*/ 	.short	(.L_3 - .L_2)
	.align		4
.L_2:
        /*0010*/ 	.word	index@($__internal_0_$__cuda_sm20_div_rn_f64_full)
        /*0014*/ 	.word	0x00000000


	//----- nvinfo : EIATTR_FRAME_SIZE
	.align		4
.L_3:
        /*0018*/ 	.byte	0x04, 0x11
        /*001a*/ 	.short	(.L_5 - .L_4)
	.align		4
.L_4:
        /*001c*/ 	.word	index@(_Z15jacobi3D_kernelPdS_i)
        /*0020*/ 	.word	0x00000000


	//----- nvinfo : EIATTR_MIN_STACK_SIZE
	.align		4
.L_5:
        /*0024*/ 	.byte	0x04, 0x12
        /*0026*/ 	.short	(.L_7 - .L_6)
	.align		4
.L_6:
        /*0028*/ 	.word	index@(_Z15jacobi3D_kernelPdS_i)
        /*002c*/ 	.word	0x00000000
.L_7:


//--------------------- .nv.compat                --------------------------
	.section	.nv.compat,"",@"SHT_CUDA_COMPAT_INFO"
	.align	4
        /*0000*/ 	.byte	0x02, 0x09, 0x00, 0x00, 0x02, 0x02, 0x01, 0x00, 0x02, 0x05, 0x05, 0x00, 0x03, 0x07, 0x01, 0x01
        /*0010*/ 	.byte	0x02, 0x03, 0x00, 0x00, 0x02, 0x06, 0x01, 0x00, 0x04, 0x0b, 0x08, 0x00, 0x01, 0x00, 0x00, 0x00
        /*0020*/ 	.byte	0x00, 0x00, 0x00, 0x00


//--------------------- .nv.info._Z15jacobi3D_kernelPdS_i --------------------------
	.section	.nv.info._Z15jacobi3D_kernelPdS_i,"",@"SHT_CUDA_INFO"
	.sectionflags	@""
	.align	4


	//----- nvinfo : EIATTR_CUDA_API_VERSION
	.align		4
        /*0000*/ 	.byte	0x04, 0x37
        /*0002*/ 	.short	(.L_9 - .L_8)
.L_8:
        /*0004*/ 	.word	0x00000082


	//----- nvinfo : EIATTR_KPARAM_INFO
	.align		4
.L_9:
        /*0008*/ 	.byte	0x04, 0x17
        /*000a*/ 	.short	(.L_11 - .L_10)
.L_10:
        /*000c*/ 	.word	0x00000000
        /*0010*/ 	.short	0x0002
        /*0012*/ 	.short	0x0010
        /*0014*/ 	.byte	0x00, 0xf0, 0x11, 0x00


	//----- nvinfo : EIATTR_KPARAM_INFO
	.align		4
.L_11:
        /*0018*/ 	.byte	0x04, 0x17
        /*001a*/ 	.short	(.L_13 - .L_12)
.L_12:
        /*001c*/ 	.word	0x00000000
        /*0020*/ 	.short	0x0001
        /*0022*/ 	.short	0x0008
        /*0024*/ 	.byte	0x00, 0xf5, 0x21, 0x00


	//----- nvinfo : EIATTR_KPARAM_INFO
	.align		4
.L_13:
        /*0028*/ 	.byte	0x04, 0x17
        /*002a*/ 	.short	(.L_15 - .L_14)
.L_14:
        /*002c*/ 	.word	0x00000000
        /*0030*/ 	.short	0x0000
        /*0032*/ 	.short	0x0000
        /*0034*/ 	.byte	0x00, 0xf5, 0x21, 0x00


	//----- nvinfo : EIATTR_SPARSE_MMA_MASK
	.align		4
.L_15:
        /*0038*/ 	.byte	0x03, 0x50
        /*003a*/ 	.short	0x0000


	//----- nvinfo : EIATTR_MAXREG_COUNT
	.align		4
        /*003c*/ 	.byte	0x03, 0x1b
        /*003e*/ 	.short	0x00ff


	//----- nvinfo : EIATTR_MERCURY_ISA_VERSION
	.align		4
        /*0040*/ 	.byte	0x03, 0x5f
        /*0042*/ 	.short	0x0101


	//----- nvinfo : EIATTR_VRC_CTA_INIT_COUNT
	.align		4
        /*0044*/ 	.byte	0x02, 0x4a
	.zero		1
	.zero		1


	//----- nvinfo : EIATTR_EXIT_INSTR_OFFSETS
	.align		4
        /*0048*/ 	.byte	0x04, 0x1c
        /*004a*/ 	.short	(.L_17 - .L_16)


	//   ....[0]....
.L_16:
        /*004c*/ 	.word	0x00000140


	//   ....[1]....
        /*0050*/ 	.word	0x00000570


	//----- nvinfo : EIATTR_CRS_STACK_SIZE
	.align		4
.L_17:
        /*0054*/ 	.byte	0x04, 0x1e
        /*0056*/ 	.short	(.L_19 - .L_18)
.L_18:
        /*0058*/ 	.word	0x00000000


	//----- nvinfo : EIATTR_CBANK_PARAM_SIZE
	.align		4
.L_19:
        /*005c*/ 	.byte	0x03, 0x19
        /*005e*/ 	.short	0x0014


	//----- nvinfo : EIATTR_PARAM_CBANK
	.align		4
        /*0060*/ 	.byte	0x04, 0x0a
        /*0062*/ 	.short	(.L_21 - .L_20)
	.align		4
.L_20:
        /*0064*/ 	.word	index@(.nv.constant0._Z15jacobi3D_kernelPdS_i)
        /*0068*/ 	.short	0x0380
        /*006a*/ 	.short	0x0014


	//----- nvinfo : EIATTR_SW_WAR
	.align		4
.L_21:
        /*006c*/ 	.byte	0x04, 0x36
        /*006e*/ 	.short	(.L_23 - .L_22)
.L_22:
        /*0070*/ 	.word	0x00000008
.L_23:


//--------------------- .nv.callgraph             --------------------------
	.section	.nv.callgraph,"",@"SHT_CUDA_CALLGRAPH"
	.align	4
	.sectionentsize	8
	.align		4
        /*0000*/ 	.word	0x00000000
	.align		4
        /*0004*/ 	.word	0xffffffff
	.align		4
        /*0008*/ 	.word	0x00000000
	.align		4
        /*000c*/ 	.word	0xfffffffe
	.align		4
        /*0010*/ 	.word	0x00000000
	.align		4
        /*0014*/ 	.word	0xfffffffd
	.align		4
        /*0018*/ 	.word	0x00000000
	.align		4
        /*001c*/ 	.word	0xfffffffc


//--------------------- .text._Z15jacobi3D_kernelPdS_i --------------------------
	.section	.text._Z15jacobi3D_kernelPdS_i,"ax",@progbits
	.align	128
        .global         _Z15jacobi3D_kernelPdS_i
        .type           _Z15jacobi3D_kernelPdS_i,@function
        .size           _Z15jacobi3D_kernelPdS_i,(.L_x_7 - _Z15jacobi3D_kernelPdS_i)
        .other          _Z15jacobi3D_kernelPdS_i,@"STO_CUDA_ENTRY STV_DEFAULT"
_Z15jacobi3D_kernelPdS_i:
.text._Z15jacobi3D_kernelPdS_i:
[----:B------:R-:W-:Y:S01]  /*0000*/  LDC R1, c[0x0][0x37c] ;  /* 0x0000df00ff017b82 */ /* 0x000fe20000000800 */
[----:B------:R-:W0:Y:S07]  /*0010*/  S2R R5, SR_TID.Y ;  /* 0x0000000000057919 */ /* 0x000e2e0000002200 */
[----:B------:R-:W1:Y:S01]  /*0020*/  LDC R0, c[0x0][0x360] ;  /* 0x0000d800ff007b82 */ /* 0x000e620000000800 */
[----:B------:R-:W2:Y:S01]  /*0030*/  LDCU UR4, c[0x0][0x390] ;  /* 0x00007200ff0477ac */ /* 0x000ea20008000800 */
[----:B------:R-:W1:Y:S01]  /*0040*/  S2R R3, SR_TID.X ;  /* 0x0000000000037919 */ /* 0x000e620000002100 */
[----:B------:R-:W3:Y:S05]  /*0050*/  S2R R7, SR_TID.Z ;  /* 0x0000000000077919 */ /* 0x000eea0000002300 */
[----:B------:R-:W0:Y:S08]  /*0060*/  S2UR UR6, SR_CTAID.Y ;  /* 0x00000000000679c3 */ /* 0x000e300000002600 */
[----:B------:R-:W0:Y:S08]  /*0070*/  LDC R2, c[0x0][0x364] ;  /* 0x0000d900ff027b82 */ /* 0x000e300000000800 */
[----:B------:R-:W1:Y:S08]  /*0080*/  S2UR UR5, SR_CTAID.X ;  /* 0x00000000000579c3 */ /* 0x000e700000002500 */
[----:B------:R-:W3:Y:S08]  /*0090*/  S2UR UR7, SR_CTAID.Z ;  /* 0x00000000000779c3 */ /* 0x000ef00000002700 */
[----:B------:R-:W3:Y:S01]  /*00a0*/  LDC R6, c[0x0][0x368] ;  /* 0x0000da00ff067b82 */ /* 0x000ee20000000800 */
[----:B0-----:R-:W-:-:S02]  /*00b0*/  IMAD R2, R2, UR6, R5 ;  /* 0x0000000602027c24 */ /* 0x001fc4000f8e0205 */
[----:B-1----:R-:W-:Y:S01]  /*00c0*/  IMAD R0, R0, UR5, R3 ;  /* 0x0000000500007c24 */ /* 0x002fe2000f8e0203 */
[----:B--2---:R-:W-:Y:S01]  /*00d0*/  UIADD3 UR5, UPT, UPT, UR4, -0x1, URZ ;  /* 0xffffffff04057890 */ /* 0x004fe2000fffe0ff */
[----:B------:R-:W-:Y:S02]  /*00e0*/  VIADD R3, R2, 0x1 ;  /* 0x0000000102037836 */ /* 0x000fe40000000000 */
[----:B------:R-:W-:Y:S02]  /*00f0*/  VIADD R0, R0, 0x1 ;  /* 0x0000000100007836 */ /* 0x000fe40000000000 */
[----:B---3--:R-:W-:-:S04]  /*0100*/  IMAD R6, R6, UR7, R7 ;  /* 0x0000000706067c24 */ /* 0x008fc8000f8e0207 */
[----:B------:R-:W-:-:S05]  /*0110*/  VIADD R2, R6, 0x1 ;  /* 0x0000000106027836 */ /* 0x000fca0000000000 */
[----:B------:R-:W-:-:S04]  /*0120*/  VIMNMX3 R2, R0, R3, R2, !PT ;  /* 0x000000030002720f */ /* 0x000fc80007800102 */
[----:B------:R-:W-:-:S13]  /*0130*/  ISETP.GE.AND P0, PT, R2, UR5, PT ;  /* 0x0000000502007c0c */ /* 0x000fda000bf06270 */
[----:B------:R-:W-:Y:S05]  /*0140*/  @P0 EXIT ;  /* 0x000000000000094d */ /* 0x000fea0003800000 */
[----:B------:R-:W0:Y:S01]  /*0150*/  LDC.64 R12, c[0x0][0x380] ;  /* 0x0000e000ff0c7b82 */ /* 0x000e220000000a00 */
[----:B------:R-:W-:Y:S01]  /*0160*/  IMAD R0, R0, UR4, R3 ;  /* 0x0000000400007c24 */ /* 0x000fe2000f8e0203 */
[----:B------:R-:W1:Y:S03]  /*0170*/  LDCU.64 UR8, c[0x0][0x380] ;  /* 0x00007000ff0877ac */ /* 0x000e660008000a00 */
[----:B------:R-:W-:Y:S01]  /*0180*/  IMAD R3, R0, UR4, RZ ;  /* 0x0000000400037c24 */ /* 0x000fe2000f8e02ff */
[----:B------:R-:W2:Y:S04]  /*0190*/  LDCU.64 UR6, c[0x0][0x358] ;  /* 0x00006b00ff0677ac */ /* 0x000ea80008000a00 */
[----:B------:R-:W-:Y:S01]  /*01a0*/  IADD3 R5, P0, PT, R6, R3, RZ ;  /* 0x0000000306057210 */ /* 0x000fe20007f1e0ff */
[----:B------:R-:W-:-:S03]  /*01b0*/  USHF.R.S32.HI UR5, URZ, 0x1f, UR4 ;  /* 0x0000001fff057899 */ /* 0x000fc60008011404 */
[----:B------:R-:W-:Y:S01]  /*01c0*/  LEA.HI.X.SX32 R4, R3, RZ, 0x1, P0 ;  /* 0x000000ff03047211 */ /* 0x000fe200000f0eff */
[C---:B------:R-:W-:Y:S01]  /*01d0*/  IMAD.SHL.U32 R0, R5.reuse, 0x8, RZ ;  /* 0x0000000805007824 */ /* 0x040fe200078e00ff */
[C---:B------:R-:W-:Y:S01]  /*01e0*/  IADD3 R2, P1, PT, R5.reuse, -UR4, RZ ;  /* 0x8000000405027c10 */ /* 0x040fe2000ff3e0ff */
[----:B------:R-:W-:Y:S01]  /*01f0*/  IMAD.IADD R3, R6, 0x1, R3 ;  /* 0x0000000106037824 */ /* 0x000fe200078e0203 */
[----:B------:R-:W-:Y:S02]  /*0200*/  SHF.L.U64.HI R16, R5, 0x3, R4 ;  /* 0x0000000305107819 */ /* 0x000fe40000010204 */
[----:B-1----:R-:W-:Y:S02]  /*0210*/  IADD3 R14, P0, PT, R0, UR8, RZ ;  /* 0x00000008000e7c10 */ /* 0x002fe4000ff1e0ff */
[----:B------:R-:W-:Y:S01]  /*0220*/  IADD3.X R7, PT, PT, R4, ~UR5, RZ, P1, !PT ;  /* 0x8000000504077c10 */ /* 0x000fe20008ffe4ff */
[----:B0-----:R-:W-:Y:S01]  /*0230*/  IMAD.WIDE R12, R3, 0x8, R12 ;  /* 0x00000008030c7825 */ /* 0x001fe200078e020c */
[----:B------:R-:W-:-:S02]  /*0240*/  IADD3.X R15, PT, PT, R16, UR9, RZ, P0, !PT ;  /* 0x00000009100f7c10 */ /* 0x000fc400087fe4ff */
[----:B------:R-:W-:-:S03]  /*0250*/  LEA R6, P0, R2, UR8, 0x3 ;  /* 0x0000000802067c11 */ /* 0x000fc6000f8018ff */
[----:B--2---:R-:W2:Y:S01]  /*0260*/  LDG.E.64 R12, desc[UR6][R12.64] ;  /* 0x000000060c0c7981 */ /* 0x004ea2000c1e1b00 */
[----:B------:R-:W-:-:S03]  /*0270*/  IADD3 R3, P1, PT, R5, UR4, RZ ;  /* 0x0000000405037c10 */ /* 0x000fc6000ff3e0ff */
[----:B------:R-:W2:Y:S01]  /*0280*/  LDG.E.64 R14, desc[UR6][R14.64+0x10] ;  /* 0x000010060e0e7981 */ /* 0x000ea2000c1e1b00 */
[----:B------:R-:W-:Y:S01]  /*0290*/  LEA.HI.X R7, R2, UR9, R7, 0x3, P0 ;  /* 0x0000000902077c11 */ /* 0x000fe200080f1c07 */
[----:B------:R-:W-:Y:S01]  /*02a0*/  UIMAD UR4, UR4, UR4, URZ ;  /* 0x00000004040472a4 */ /* 0x000fe2000f8e02ff */
[----:B------:R-:W-:Y:S02]  /*02b0*/  IADD3.X R8, PT, PT, R4, UR5, RZ, P1, !PT ;  /* 0x0000000504087c10 */ /* 0x000fe40008ffe4ff */
[----:B------:R-:W-:Y:S02]  /*02c0*/  LEA R2, P0, R3, UR8, 0x3 ;  /* 0x0000000803027c11 */ /* 0x000fe4000f8018ff */
[----:B------:R-:W3:Y:S01]  /*02d0*/  LDG.E.64 R6, desc[UR6][R6.64+0x8] ;  /* 0x0000080606067981 */ /* 0x000ee2000c1e1b00 */
[----:B------:R-:W-:Y:S02]  /*02e0*/  IADD3 R9, P1, PT, R5, -UR4, RZ ;  /* 0x8000000405097c10 */ /* 0x000fe4000ff3e0ff */
[----:B------:R-:W-:-:S02]  /*02f0*/  LEA.HI.X R3, R3, UR9, R8, 0x3, P0 ;  /* 0x0000000903037c11 */ /* 0x000fc400080f1c08 */
[----:B------:R-:W-:Y:S02]  /*0300*/  IADD3.X R10, PT, PT, R4, -0x1, RZ, P1, !PT ;  /* 0xffffffff040a7810 */ /* 0x000fe40000ffe4ff */
[----:B------:R-:W-:Y:S02]  /*0310*/  LEA R8, P0, R9, UR8, 0x3 ;  /* 0x0000000809087c11 */ /* 0x000fe4000f8018ff */
[----:B------:R-:W4:Y:S01]  /*0320*/  LDG.E.64 R2, desc[UR6][R2.64+0x8] ;  /* 0x0000080602027981 */ /* 0x000f22000c1e1b00 */
[----:B------:R-:W-:Y:S02]  /*0330*/  IADD3 R5, P1, PT, R5, UR4, RZ ;  /* 0x0000000405057c10 */ /* 0x000fe4000ff3e0ff */
[----:B------:R-:W-:-:S03]  /*0340*/  LEA.HI.X R9, R9, UR9, R10, 0x3, P0 ;  /* 0x0000000909097c11 */ /* 0x000fc600080f1c0a */
[----:B------:R-:W-:Y:S01]  /*0350*/  IMAD.X R10, RZ, RZ, R4, P1 ;  /* 0x000000ffff0a7224 */ /* 0x000fe200008e0604 */
[C---:B------:R-:W-:Y:S02]  /*0360*/  LEA R4, P0, R5.reuse, UR8, 0x3 ;  /* 0x0000000805047c11 */ /* 0x040fe4000f8018ff */
[----:B------:R-:W5:Y:S02]  /*0370*/  LDG.E.64 R8, desc[UR6][R8.64+0x8] ;  /* 0x0000080608087981 */ /* 0x000f64000c1e1b00 */
[----:B------:R-:W-:-:S06]  /*0380*/  LEA.HI.X R5, R5, UR9, R10, 0x3, P0 ;  /* 0x0000000905057c11 */ /* 0x000fcc00080f1c0a */
[----:B------:R-:W5:Y:S01]  /*0390*/  LDG.E.64 R4, desc[UR6][R4.64+0x8] ;  /* 0x0000080604047981 */ /* 0x000f62000c1e1b00 */
[----:B------:R-:W0:Y:S01]  /*03a0*/  MUFU.RCP64H R19, 6 ;  /* 0x4018000000137908 */ /* 0x000e220000001800 */
[----:B------:R-:W-:Y:S01]  /*03b0*/  IMAD.MOV.U32 R10, RZ, RZ, 0x0 ;  /* 0x00000000ff0a7424 */ /* 0x000fe200078e00ff */
[----:B------:R-:W-:Y:S01]  /*03c0*/  BSSY.RECONVERGENT B0, `(.L_x_0) ;  /* 0x0000016000007945 */ /* 0x000fe20003800200 */
[----:B------:R-:W-:Y:S02]  /*03d0*/  IMAD.MOV.U32 R11, RZ, RZ, 0x40180000 ;  /* 0x40180000ff0b7424 */ /* 0x000fe400078e00ff */
[----:B------:R-:W-:-:S06]  /*03e0*/  IMAD.MOV.U32 R18, RZ, RZ, 0x1 ;  /* 0x00000001ff127424 */ /* 0x000fcc00078e00ff */
[----:B0-----:R-:W-:-:S08]  /*03f0*/  DFMA R20, R18, -R10, 1 ;  /* 0x3ff000001214742b */ /* 0x001fd0000000080a */
[----:B------:R-:W-:-:S08]  /*0400*/  DFMA R20, R20, R20, R20 ;  /* 0x000000141414722b */ /* 0x000fd00000000014 */
[----:B------:R-:W-:-:S08]  /*0410*/  DFMA R20, R18, R20, R18 ;  /* 0x000000141214722b */ /* 0x000fd00000000012 */
[----:B------:R-:W-:-:S08]  /*0420*/  DFMA R10, R20, -R10, 1 ;  /* 0x3ff00000140a742b */ /* 0x000fd0000000080a */
[----:B------:R-:W-:Y:S02]  /*0430*/  DFMA R10, R20, R10, R20 ;  /* 0x0000000a140a722b */ /* 0x000fe40000000014 */
[----:B--2---:R-:W-:-:S08]  /*0440*/  DADD R12, R12, R14 ;  /* 0x000000000c0c7229 */ /* 0x004fd0000000000e */
[----:B---3--:R-:W-:-:S08]  /*0450*/  DADD R6, R12, R6 ;  /* 0x000000000c067229 */ /* 0x008fd00000000006 */
[----:B----4-:R-:W-:-:S08]  /*0460*/  DADD R2, R6, R2 ;  /* 0x0000000006027229 */ /* 0x010fd00000000002 */
[----:B-----5:R-:W-:-:S08]  /*0470*/  DADD R2, R2, R8 ;  /* 0x0000000002027229 */ /* 0x020fd00000000008 */
[----:B------:R-:W-:-:S08]  /*0480*/  DADD R4, R2, R4 ;  /* 0x0000000002047229 */ /* 0x000fd00000000004 */
[----:B------:R-:W-:Y:S02]  /*0490*/  DMUL R2, R4, R10 ;  /* 0x0000000a04027228 */ /* 0x000fe40000000000 */
[----:B------:R-:W-:-:S06]  /*04a0*/  FSETP.GEU.AND P1, PT, |R5|, 6.5827683646048100446e-37, PT ;  /* 0x036000000500780b */ /* 0x000fcc0003f2e200 */
[----:B------:R-:W-:-:S08]  /*04b0*/  DFMA R6, R2, -6, R4 ;  /* 0xc01800000206782b */ /* 0x000fd00000000004 */
[----:B------:R-:W-:-:S10]  /*04c0*/  DFMA R2, R10, R6, R2 ;  /* 0x000000060a02722b */ /* 0x000fd40000000002 */
[----:B------:R-:W-:-:S05]  /*04d0*/  FFMA R6, RZ, 2.375, R3 ;  /* 0x40180000ff067823 */ /* 0x000fca0000000003 */
[----:B------:R-:W-:-:S13]  /*04e0*/  FSETP.GT.AND P0, PT, |R6|, 1.469367938527859385e-39, PT ;  /* 0x001000000600780b */ /* 0x000fda0003f04200 */
[----:B------:R-:W-:Y:S05]  /*04f0*/  @P0 BRA P1, `(.L_x_1) ;  /* 0x0000000000080947 */ /* 0x000fea0000800000 */
[----:B------:R-:W-:-:S07]  /*0500*/  MOV R6, 0x520 ;  /* 0x0000052000067802 */ /* 0x000fce0000000f00 */
[----:B------:R-:W-:Y:S05]  /*0510*/  CALL.REL.NOINC `($__internal_0_$__cuda_sm20_div_rn_f64_full) ;  /* 0x0000000000187944 */ /* 0x000fea0003c00000 */
.L_x_1:
[----:B------:R-:W-:Y:S05]  /*0520*/  BSYNC.RECONVERGENT B0 ;  /* 0x0000000000007941 */ /* 0x000fea0003800200 */
.L_x_0:
[----:B------:R-:W0:Y:S02]  /*0530*/  LDCU.64 UR4, c[0x0][0x388] ;  /* 0x00007100ff0477ac */ /* 0x000e240008000a00 */
[----:B0-----:R-:W-:-:S04]  /*0540*/  IADD3 R4, P0, PT, R0, UR4, RZ ;  /* 0x0000000400047c10 */ /* 0x001fc8000ff1e0ff */
[----:B------:R-:W-:-:S05]  /*0550*/  IADD3.X R5, PT, PT, R16, UR5, RZ, P0, !PT ;  /* 0x0000000510057c10 */ /* 0x000fca00087fe4ff */
[----:B------:R-:W-:Y:S01]  /*0560*/  STG.E.64 desc[UR6][R4.64+0x8], R2 ;  /* 0x0000080204007986 */ /* 0x000fe2000c101b06 */
[----:B------:R-:W-:Y:S05]  /*0570*/  EXIT ;  /* 0x000000000000794d */ /* 0x000fea0003800000 */
        .weak           $__internal_0_$__cuda_sm20_div_rn_f64_full
        .type           $__internal_0_$__cuda_sm20_div_rn_f64_full,@function
        .size           $__internal_0_$__cuda_sm20_div_rn_f64_full,(.L_x_7 - $__internal_0_$__cuda_sm20_div_rn_f64_full)
$__internal_0_$__cuda_sm20_div_rn_f64_full:
[----:B------:R-:W-:Y:S01]  /*0580*/  IMAD.MOV.U32 R3, RZ, RZ, 0x3ff80000 ;  /* 0x3ff80000ff037424 */ /* 0x000fe200078e00ff */
[C---:B------:R-:W-:Y:S01]  /*0590*/  FSETP.GEU.AND P1, PT, |R5|.reuse, 1.469367938527859385e-39, PT ;  /* 0x001000000500780b */ /* 0x040fe20003f2e200 */
[----:B------:R-:W-:Y:S01]  /*05a0*/  IMAD.MOV.U32 R2, RZ, RZ, 0x0 ;  /* 0x00000000ff027424 */ /* 0x000fe200078e00ff */
[----:B------:R-:W-:Y:S01]  /*05b0*/  LOP3.LUT R7, R5, 0x7ff00000, RZ, 0xc0, !PT ;  /* 0x7ff0000005077812 */ /* 0x000fe200078ec0ff */
[----:B------:R-:W0:Y:S01]  /*05c0*/  MUFU.RCP64H R9, R3 ;  /* 0x0000000300097308 */ /* 0x000e220000001800 */
[----:B------:R-:W-:Y:S01]  /*05d0*/  IMAD.MOV.U32 R8, RZ, RZ, 0x1 ;  /* 0x00000001ff087424 */ /* 0x000fe200078e00ff */
[----:B------:R-:W-:Y:S01]  /*05e0*/  BSSY.RECONVERGENT B1, `(.L_x_2) ;  /* 0x0000045000017945 */ /* 0x000fe20003800200 */
[----:B------:R-:W-:Y:S01]  /*05f0*/  IMAD.MOV.U32 R13, RZ, RZ, 0x1ca00000 ;  /* 0x1ca00000ff0d7424 */ /* 0x000fe200078e00ff */
[----:B------:R-:W-:Y:S01]  /*0600*/  ISETP.GE.U32.AND P0, PT, R7, 0x40100000, PT ;  /* 0x401000000700780c */ /* 0x000fe20003f06070 */
[----:B------:R-:W-:Y:S02]  /*0610*/  IMAD.MOV.U32 R17, RZ, RZ, R7 ;  /* 0x000000ffff117224 */ /* 0x000fe400078e0007 */
[----:B------:R-:W-:Y:S01]  /*0620*/  IMAD.MOV.U32 R20, RZ, RZ, 0x40100000 ;  /* 0x40100000ff147424 */ /* 0x000fe200078e00ff */
[----:B------:R-:W-:-:S03]  /*0630*/  SEL R13, R13, 0x63400000, !P0 ;  /* 0x634000000d0d7807 */ /* 0x000fc60004000000 */
[----:B------:R-:W-:Y:S01]  /*0640*/  VIADD R21, R20, 0xffffffff ;  /* 0xffffffff14157836 */ /* 0x000fe20000000000 */
[----:B0-----:R-:W-:-:S08]  /*0650*/  DFMA R10, R8, -R2, 1 ;  /* 0x3ff00000080a742b */ /* 0x001fd00000000802 */
[----:B------:R-:W-:-:S08]  /*0660*/  DFMA R10, R10, R10, R10 ;  /* 0x0000000a0a0a722b */ /* 0x000fd0000000000a */
[----:B------:R-:W-:Y:S01]  /*0670*/  DFMA R14, R8, R10, R8 ;  /* 0x0000000a080e722b */ /* 0x000fe20000000008 */
[C-C-:B------:R-:W-:Y:S01]  /*0680*/  @!P1 LOP3.LUT R10, R13.reuse, 0x80000000, R5.reuse, 0xf8, !PT ;  /* 0x800000000d0a9812 */ /* 0x140fe200078ef805 */
[----:B------:R-:W-:Y:S01]  /*0690*/  IMAD.MOV.U32 R8, RZ, RZ, R4 ;  /* 0x000000ffff087224 */ /* 0x000fe200078e0004 */
[----:B------:R-:W-:Y:S02]  /*06a0*/  LOP3.LUT R9, R13, 0x800fffff, R5, 0xf8, !PT ;  /* 0x800fffff0d097812 */ /* 0x000fe400078ef805 */
[----:B------:R-:W-:Y:S01]  /*06b0*/  @!P1 LOP3.LUT R11, R10, 0x100000, RZ, 0xfc, !PT ;  /* 0x001000000a0b9812 */ /* 0x000fe200078efcff */
[----:B------:R-:W-:Y:S02]  /*06c0*/  @!P1 IMAD.MOV.U32 R10, RZ, RZ, RZ ;  /* 0x000000ffff0a9224 */ /* 0x000fe400078e00ff */
[----:B------:R-:W-:-:S04]  /*06d0*/  DFMA R18, R14, -R2, 1 ;  /* 0x3ff000000e12742b */ /* 0x000fc80000000802 */
[----:B------:R-:W-:-:S04]  /*06e0*/  @!P1 DFMA R8, R8, 2, -R10 ;  /* 0x400000000808982b */ /* 0x000fc8000000080a */
[----:B------:R-:W-:-:S06]  /*06f0*/  DFMA R10, R14, R18, R14 ;  /* 0x000000120e0a722b */ /* 0x000fcc000000000e */
[----:B------:R-:W-:Y:S02]  /*0700*/  @!P1 LOP3.LUT R17, R9, 0x7ff00000, RZ, 0xc0, !PT ;  /* 0x7ff0000009119812 */ /* 0x000fe400078ec0ff */
[----:B------:R-:W-:-:S03]  /*0710*/  DMUL R18, R10, R8 ;  /* 0x000000080a127228 */ /* 0x000fc60000000000 */
[----:B------:R-:W-:-:S05]  /*0720*/  VIADD R12, R17, 0xffffffff ;  /* 0xffffffff110c7836 */ /* 0x000fca0000000000 */
[----:B------:R-:W-:Y:S01]  /*0730*/  DFMA R14, R18, -R2, R8 ;  /* 0x80000002120e722b */ /* 0x000fe20000000008 */
[----:B------:R-:W-:-:S04]  /*0740*/  ISETP.GT.U32.AND P0, PT, R12, 0x7feffffe, PT ;  /* 0x7feffffe0c00780c */ /* 0x000fc80003f04070 */
[----:B------:R-:W-:-:S03]  /*0750*/  ISETP.GT.U32.OR P0, PT, R21, 0x7feffffe, P0 ;  /* 0x7feffffe1500780c */ /* 0x000fc60000704470 */
[----:B------:R-:W-:-:S10]  /*0760*/  DFMA R10, R10, R14, R18 ;  /* 0x0000000e0a0a722b */ /* 0x000fd40000000012 */
[----:B------:R-:W-:Y:S05]  /*0770*/  @P0 BRA `(.L_x_3) ;  /* 0x0000000000680947 */ /* 0x000fea0003800000 */
[----:B------:R-:W-:-:S05]  /*0780*/  IMAD.MOV.U32 R4, RZ, RZ, 0x40100000 ;  /* 0x40100000ff047424 */ /* 0x000fca00078e00ff */
[----:B------:R-:W-:-:S04]  /*0790*/  VIADDMNMX R7, R7, -R4, 0xb9600000, !PT ;  /* 0xb960000007077446 */ /* 0x000fc80007800904 */
[----:B------:R-:W-:-:S05]  /*07a0*/  VIMNMX R4, PT, PT, R7, 0x46a00000, PT ;  /* 0x46a0000007047848 */ /* 0x000fca0003fe0100 */
[----:B------:R-:W-:Y:S02]  /*07b0*/  IMAD.IADD R7, R4, 0x1, -R13 ;  /* 0x0000000104077824 */ /* 0x000fe400078e0a0d */
[----:B------:R-:W-:Y:S02]  /*07c0*/  IMAD.MOV.U32 R4, RZ, RZ, RZ ;  /* 0x000000ffff047224 */ /* 0x000fe400078e00ff */
[----:B------:R-:W-:-:S06]  /*07d0*/  VIADD R5, R7, 0x7fe00000 ;  /* 0x7fe0000007057836 */ /* 0x000fcc0000000000 */
[----:B------:R-:W-:-:S10]  /*07e0*/  DMUL R12, R10, R4 ;  /* 0x000000040a0c7228 */ /* 0x000fd40000000000 */
[----:B------:R-:W-:-:S13]  /*07f0*/  FSETP.GTU.AND P0, PT, |R13|, 1.469367938527859385e-39, PT ;  /* 0x001000000d00780b */ /* 0x000fda0003f0c200 */
[----:B------:R-:W-:Y:S05]  /*0800*/  @P0 BRA `(.L_x_4) ;  /* 0x0000000000880947 */ /* 0x000fea0003800000 */
[----:B------:R-:W-:Y:S01]  /*0810*/  DFMA R2, R10, -R2, R8 ;  /* 0x800000020a02722b */ /* 0x000fe20000000008 */
[----:B------:R-:W-:-:S09]  /*0820*/  IMAD.MOV.U32 R4, RZ, RZ, RZ ;  /* 0x000000ffff047224 */ /* 0x000fd200078e00ff */
[C---:B------:R-:W-:Y:S02]  /*0830*/  FSETP.NEU.AND P0, PT, R3.reuse, RZ, PT ;  /* 0x000000ff0300720b */ /* 0x040fe40003f0d000 */
[----:B------:R-:W-:-:S04]  /*0840*/  LOP3.LUT R2, R3, 0x40180000, RZ, 0x3c, !PT ;  /* 0x4018000003027812 */ /* 0x000fc800078e3cff */
[----:B------:R-:W-:-:S04]  /*0850*/  LOP3.LUT R9, R2, 0x80000000, RZ, 0xc0, !PT ;  /* 0x8000000002097812 */ /* 0x000fc800078ec0ff */
[----:B------:R-:W-:-:S03]  /*0860*/  LOP3.LUT R5, R9, R5, RZ, 0xfc, !PT ;  /* 0x0000000509057212 */ /* 0x000fc600078efcff */
[----:B------:R-:W-:Y:S05]  /*0870*/  @!P0 BRA `(.L_x_4) ;  /* 0x00000000006c8947 */ /* 0x000fea0003800000 */
[----:B------:R-:W-:Y:S01]  /*0880*/  IMAD.MOV R3, RZ, RZ, -R7 ;  /* 0x000000ffff037224 */ /* 0x000fe200078e0a07 */
[----:B------:R-:W-:Y:S01]  /*0890*/  DMUL.RP R4, R10, R4 ;  /* 0x000000040a047228 */ /* 0x000fe20000008000 */
[----:B------:R-:W-:Y:S01]  /*08a0*/  IMAD.MOV.U32 R2, RZ, RZ, RZ ;  /* 0x000000ffff027224 */ /* 0x000fe200078e00ff */
[----:B------:R-:W-:-:S05]  /*08b0*/  IADD3 R7, PT, PT, -R7, -0x43300000, RZ ;  /* 0xbcd0000007077810 */ /* 0x000fca0007ffe1ff */
[----:B------:R-:W-:-:S03]  /*08c0*/  DFMA R2, R12, -R2, R10 ;  /* 0x800000020c02722b */ /* 0x000fc6000000000a */
[----:B------:R-:W-:-:S07]  /*08d0*/  LOP3.LUT R9, R5, R9, RZ, 0x3c, !PT ;  /* 0x0000000905097212 */ /* 0x000fce00078e3cff */
[----:B------:R-:W-:-:S04]  /*08e0*/  FSETP.NEU.AND P0, PT, |R3|, R7, PT ;  /* 0x000000070300720b */ /* 0x000fc80003f0d200 */
[----:B------:R-:W-:Y:S02]  /*08f0*/  FSEL R12, R4, R12, !P0 ;  /* 0x0000000c040c7208 */ /* 0x000fe40004000000 */
[----:B------:R-:W-:Y:S01]  /*0900*/  FSEL R13, R9, R13, !P0 ;  /* 0x0000000d090d7208 */ /* 0x000fe20004000000 */
[----:B------:R-:W-:Y:S06]  /*0910*/  BRA `(.L_x_4) ;  /* 0x0000000000447947 */ /* 0x000fec0003800000 */
.L_x_3:
[----:B------:R-:W-:-:S14]  /*0920*/  DSETP.NAN.AND P0, PT, R4, R4, PT ;  /* 0x000000040400722a */ /* 0x000fdc0003f08000 */
[----:B------:R-:W-:Y:S05]  /*0930*/  @P0 BRA `(.L_x_5) ;  /* 0x0000000000340947 */ /* 0x000fea0003800000 */
[----:B------:R-:W-:Y:S01]  /*0940*/  ISETP.NE.AND P0, PT, R17, R20, PT ;  /* 0x000000141100720c */ /* 0x000fe20003f05270 */
[----:B------:R-:W-:Y:S02]  /*0950*/  IMAD.MOV.U32 R12, RZ, RZ, 0x0 ;  /* 0x00000000ff0c7424 */ /* 0x000fe400078e00ff */
[----:B------:R-:W-:-:S10]  /*0960*/  IMAD.MOV.U32 R13, RZ, RZ, -0x80000 ;  /* 0xfff80000ff0d7424 */ /* 0x000fd400078e00ff */
[----:B------:R-:W-:Y:S05]  /*0970*/  @!P0 BRA `(.L_x_4) ;  /* 0x00000000002c8947 */ /* 0x000fea0003800000 */
[----:B------:R-:W-:Y:S02]  /*0980*/  ISETP.NE.AND P0, PT, R17, 0x7ff00000, PT ;  /* 0x7ff000001100780c */ /* 0x000fe40003f05270 */
[----:B------:R-:W-:Y:S02]  /*0990*/  LOP3.LUT R4, R5, 0x40180000, RZ, 0x3c, !PT ;  /* 0x4018000005047812 */ /* 0x000fe400078e3cff */
[----:B------:R-:W-:Y:S02]  /*09a0*/  ISETP.EQ.OR P0, PT, R20, RZ, !P0 ;  /* 0x000000ff1400720c */ /* 0x000fe40004702670 */
[----:B------:R-:W-:-:S11]  /*09b0*/  LOP3.LUT R13, R4, 0x80000000, RZ, 0xc0, !PT ;  /* 0x80000000040d7812 */ /* 0x000fd600078ec0ff */
[----:B------:R-:W-:Y:S01]  /*09c0*/  @P0 LOP3.LUT R2, R13, 0x7ff00000, RZ, 0xfc, !PT ;  /* 0x7ff000000d020812 */ /* 0x000fe200078efcff */
[----:B------:R-:W-:Y:S02]  /*09d0*/  @!P0 IMAD.MOV.U32 R12, RZ, RZ, RZ ;  /* 0x000000ffff0c8224 */ /* 0x000fe400078e00ff */
[----:B------:R-:W-:Y:S02]  /*09e0*/  @P0 IMAD.MOV.U32 R12, RZ, RZ, RZ ;  /* 0x000000ffff0c0224 */ /* 0x000fe400078e00ff */
[----:B------:R-:W-:Y:S01]  /*09f0*/  @P0 IMAD.MOV.U32 R13, RZ, RZ, R2 ;  /* 0x000000ffff0d0224 */ /* 0x000fe200078e0002 */
[----:B------:R-:W-:Y:S06]  /*0a00*/  BRA `(.L_x_4) ;  /* 0x0000000000087947 */ /* 0x000fec0003800000 */
.L_x_5:
[----:B------:R-:W-:Y:S01]  /*0a10*/  LOP3.LUT R13, R5, 0x80000, RZ, 0xfc, !PT ;  /* 0x00080000050d7812 */ /* 0x000fe200078efcff */
[----:B------:R-:W-:-:S07]  /*0a20*/  IMAD.MOV.U32 R12, RZ, RZ, R4 ;  /* 0x000000ffff0c7224 */ /* 0x000fce00078e0004 */
.L_x_4:
[----:B------:R-:W-:Y:S05]  /*0a30*/  BSYNC.RECONVERGENT B1 ;  /* 0x0000000000017941 */ /* 0x000fea0003800200 */
.L_x_2:
[----:B------:R-:W-:Y:S02]  /*0a40*/  IMAD.MOV.U32 R7, RZ, RZ, 0x0 ;  /* 0x00000000ff077424 */ /* 0x000fe400078e00ff */
[----:B------:R-:W-:Y:S02]  /*0a50*/  IMAD.MOV.U32 R2, RZ, RZ, R12 ;  /* 0x000000ffff027224 */ /* 0x000fe400078e000c */
[----:B------:R-:W-:Y:S01]  /*0a60*/  IMAD.MOV.U32 R3, RZ, RZ, R13 ;  /* 0x000000ffff037224 */ /* 0x000fe200078e000d */
[----:B------:R-:W-:Y:S06]  /*0a70*/  RET.REL.NODEC R6 `(_Z15jacobi3D_kernelPdS_i) ;  /* 0xfffffff406607950 */ /* 0x000fec0003c3ffff */
.L_x_6:
[----:B------:R-:W-:-:S00]  /*0a80*/  BRA `(.L_x_6) ;  /* 0xfffffffc00fc7947 */ /* 0x000fc0000383ffff */
[----:B------:R-:W-:-:S00]  /*0a90*/  NOP ;  /* 0x0000000000007918 */ /* 0x000fc00000000000 */
        /* <DEDUP_REMOVED lines=14> */
.L_x_7:


//--------------------- .nv.shared.reserved.0     --------------------------
	.section	.nv.shared.reserved.0,"aw",@nobits
	.weak		__nv_reservedSMEM_offset_0_alias
	.size		__nv_reservedSMEM_offset_0_alias, 0, 64
	.other		__nv_reservedSMEM_offset_0_alias,@"STO_CUDA_RESERVED_SHARED STV_DEFAULT"
__nv_reservedSMEM_offset_0_alias:
	.zero		0
	.zero		64


//--------------------- .nv.constant0._Z15jacobi3D_kernelPdS_i --------------------------
	.section	.nv.constant0._Z15jacobi3D_kernelPdS_i,"a",@progbits
	.sectionflags	@""
	.align	4
.nv.constant0._Z15jacobi3D_kernelPdS_i:
	.zero		916


//--------------------- SYMBOLS --------------------------

	.type		.nv.reservedSmem.offset0,@object
	.size		.nv.reservedSmem.offset0,0x4
